//
// Generated by NVIDIA NVVM Compiler
//
// Compiler Build ID: CL-36424714
// Cuda compilation tools, release 13.0, V13.0.88
// Based on NVVM 20.0.0
//

.version 9.0
.target sm_100
.address_size 64

	// .globl	_ZN3cub18CUB_300001_SM_10006detail11EmptyKernelIvEEvv
.global .align 1 .b8 _ZN41_INTERNAL_b75b4279_4_k_cu_f24ffb62_2005394cuda3std3__45__cpo5beginE[1];
.global .align 1 .b8 _ZN41_INTERNAL_b75b4279_4_k_cu_f24ffb62_2005394cuda3std3__45__cpo3endE[1];
.global .align 1 .b8 _ZN41_INTERNAL_b75b4279_4_k_cu_f24ffb62_2005394cuda3std3__45__cpo6cbeginE[1];
.global .align 1 .b8 _ZN41_INTERNAL_b75b4279_4_k_cu_f24ffb62_2005394cuda3std3__45__cpo4cendE[1];
.global .align 1 .b8 _ZN41_INTERNAL_b75b4279_4_k_cu_f24ffb62_2005394cuda3std3__45__cpo6rbeginE[1];
.global .align 1 .b8 _ZN41_INTERNAL_b75b4279_4_k_cu_f24ffb62_2005394cuda3std3__45__cpo4rendE[1];
.global .align 1 .b8 _ZN41_INTERNAL_b75b4279_4_k_cu_f24ffb62_2005394cuda3std3__45__cpo7crbeginE[1];
.global .align 1 .b8 _ZN41_INTERNAL_b75b4279_4_k_cu_f24ffb62_2005394cuda3std3__45__cpo5crendE[1];
.global .align 1 .b8 _ZN41_INTERNAL_b75b4279_4_k_cu_f24ffb62_2005394cuda3std3__443_GLOBAL__N__b75b4279_4_k_cu_f24ffb62_2005396ignoreE[1];
.global .align 1 .b8 _ZN41_INTERNAL_b75b4279_4_k_cu_f24ffb62_2005394cuda3std3__419piecewise_constructE[1];
.global .align 1 .b8 _ZN41_INTERNAL_b75b4279_4_k_cu_f24ffb62_2005394cuda3std3__48in_placeE[1];
.global .align 1 .b8 _ZN41_INTERNAL_b75b4279_4_k_cu_f24ffb62_2005394cuda3std3__420unreachable_sentinelE[1];
.global .align 1 .b8 _ZN41_INTERNAL_b75b4279_4_k_cu_f24ffb62_2005394cuda3std3__47nulloptE[1];
.global .align 1 .b8 _ZN41_INTERNAL_b75b4279_4_k_cu_f24ffb62_2005394cuda3std3__48unexpectE[1];
.global .align 1 .b8 _ZN41_INTERNAL_b75b4279_4_k_cu_f24ffb62_2005394cuda3std6ranges3__45__cpo4swapE[1];
.global .align 1 .b8 _ZN41_INTERNAL_b75b4279_4_k_cu_f24ffb62_2005394cuda3std6ranges3__45__cpo9iter_moveE[1];
.global .align 1 .b8 _ZN41_INTERNAL_b75b4279_4_k_cu_f24ffb62_2005394cuda3std6ranges3__45__cpo5beginE[1];
.global .align 1 .b8 _ZN41_INTERNAL_b75b4279_4_k_cu_f24ffb62_2005394cuda3std6ranges3__45__cpo3endE[1];
.global .align 1 .b8 _ZN41_INTERNAL_b75b4279_4_k_cu_f24ffb62_2005394cuda3std6ranges3__45__cpo6cbeginE[1];
.global .align 1 .b8 _ZN41_INTERNAL_b75b4279_4_k_cu_f24ffb62_2005394cuda3std6ranges3__45__cpo4cendE[1];
.global .align 1 .b8 _ZN41_INTERNAL_b75b4279_4_k_cu_f24ffb62_2005394cuda3std6ranges3__45__cpo7advanceE[1];
.global .align 1 .b8 _ZN41_INTERNAL_b75b4279_4_k_cu_f24ffb62_2005394cuda3std6ranges3__45__cpo9iter_swapE[1];
.global .align 1 .b8 _ZN41_INTERNAL_b75b4279_4_k_cu_f24ffb62_2005394cuda3std6ranges3__45__cpo4nextE[1];
.global .align 1 .b8 _ZN41_INTERNAL_b75b4279_4_k_cu_f24ffb62_2005394cuda3std6ranges3__45__cpo4prevE[1];
.global .align 1 .b8 _ZN41_INTERNAL_b75b4279_4_k_cu_f24ffb62_2005394cuda3std6ranges3__45__cpo4dataE[1];
.global .align 1 .b8 _ZN41_INTERNAL_b75b4279_4_k_cu_f24ffb62_2005394cuda3std6ranges3__45__cpo5cdataE[1];
.global .align 1 .b8 _ZN41_INTERNAL_b75b4279_4_k_cu_f24ffb62_2005394cuda3std6ranges3__45__cpo4sizeE[1];
.global .align 1 .b8 _ZN41_INTERNAL_b75b4279_4_k_cu_f24ffb62_2005394cuda3std6ranges3__45__cpo5ssizeE[1];
.global .align 1 .b8 _ZN41_INTERNAL_b75b4279_4_k_cu_f24ffb62_2005394cuda3std6ranges3__45__cpo8distanceE[1];
.global .align 1 .b8 _ZN41_INTERNAL_b75b4279_4_k_cu_f24ffb62_2005396thrust24THRUST_300001_SM_1000_NS8cuda_cub3parE[1];
.global .align 1 .b8 _ZN41_INTERNAL_b75b4279_4_k_cu_f24ffb62_2005396thrust24THRUST_300001_SM_1000_NS8cuda_cub10par_nosyncE[1];
.global .align 1 .b8 _ZN41_INTERNAL_b75b4279_4_k_cu_f24ffb62_2005396thrust24THRUST_300001_SM_1000_NS6system6detail10sequential3seqE[1];
.global .align 1 .b8 _ZN41_INTERNAL_b75b4279_4_k_cu_f24ffb62_2005396thrust24THRUST_300001_SM_1000_NS12placeholders2_1E[1];
.global .align 1 .b8 _ZN41_INTERNAL_b75b4279_4_k_cu_f24ffb62_2005396thrust24THRUST_300001_SM_1000_NS12placeholders2_2E[1];
.global .align 1 .b8 _ZN41_INTERNAL_b75b4279_4_k_cu_f24ffb62_2005396thrust24THRUST_300001_SM_1000_NS12placeholders2_3E[1];
.global .align 1 .b8 _ZN41_INTERNAL_b75b4279_4_k_cu_f24ffb62_2005396thrust24THRUST_300001_SM_1000_NS12placeholders2_4E[1];
.global .align 1 .b8 _ZN41_INTERNAL_b75b4279_4_k_cu_f24ffb62_2005396thrust24THRUST_300001_SM_1000_NS12placeholders2_5E[1];
.global .align 1 .b8 _ZN41_INTERNAL_b75b4279_4_k_cu_f24ffb62_2005396thrust24THRUST_300001_SM_1000_NS12placeholders2_6E[1];
.global .align 1 .b8 _ZN41_INTERNAL_b75b4279_4_k_cu_f24ffb62_2005396thrust24THRUST_300001_SM_1000_NS12placeholders2_7E[1];
.global .align 1 .b8 _ZN41_INTERNAL_b75b4279_4_k_cu_f24ffb62_2005396thrust24THRUST_300001_SM_1000_NS12placeholders2_8E[1];
.global .align 1 .b8 _ZN41_INTERNAL_b75b4279_4_k_cu_f24ffb62_2005396thrust24THRUST_300001_SM_1000_NS12placeholders2_9E[1];
.global .align 1 .b8 _ZN41_INTERNAL_b75b4279_4_k_cu_f24ffb62_2005396thrust24THRUST_300001_SM_1000_NS12placeholders3_10E[1];
.global .align 1 .b8 _ZN41_INTERNAL_b75b4279_4_k_cu_f24ffb62_2005396thrust24THRUST_300001_SM_1000_NS3seqE[1];

.visible .entry _ZN3cub18CUB_300001_SM_10006detail11EmptyKernelIvEEvv()
{


	ret;

}


// ===== COMPILED SASS (sm_100) =====

	.target	sm_100

	.elftype	@"ET_EXEC"


//--------------------- .note.nv.tkinfo           --------------------------
	.section	.note.nv.tkinfo,"",@"SHT_NOTE"
	.sectionflags	@"SHF_NOTE_NV_TKINFO"
	.tkinfo
        /*0018*/ 	.word	0x00000002
        /*0030*/ 	.string	""
        /*0030*/ 	.string	"ptxas"
        /*0030*/ 	.string	"Cuda compilation tools, release 13.0, V13.0.88"
        /*0030*/ 	.string	"Build cuda_13.0.r13.0/compiler.36424714_0"
        /*0030*/ 	.string	"-arch sm_100 -m 64 "



//--------------------- .note.nv.cuinfo           --------------------------
	.section	.note.nv.cuinfo,"",@"SHT_NOTE"
	.sectionflags	@"SHF_NOTE_NV_CUINFO"
        /*0018*/ 	.short	0x0002
        /*001a*/ 	.short	0x0064
        /*001c*/ 	.short	0x0082
	.zero		2


//--------------------- .nv.info                  --------------------------
	.section	.nv.info,"",@"SHT_CUDA_INFO"
	.align	4


	//----- nvinfo : EIATTR_REGCOUNT
	.align		4
        /*0000*/ 	.byte	0x04, 0x2f
        /*0002*/ 	.short	(.L_44 - .L_43)
	.align		4
.L_43:
        /*0004*/ 	.word	index@(_ZN3cub18CUB_300001_SM_10006detail11EmptyKernelIvEEvv)
        /*0008*/ 	.word	0x00000004


	//----- nvinfo : EIATTR_FRAME_SIZE
	.align		4
.L_44:
        /*000c*/ 	.byte	0x04, 0x11
        /*000e*/ 	.short	(.L_46 - .L_45)
	.align		4
.L_45:
        /*0010*/ 	.word	index@(_ZN3cub18CUB_300001_SM_10006detail11EmptyKernelIvEEvv)
        /*0014*/ 	.word	0x00000000


	//----- nvinfo : EIATTR_MIN_STACK_SIZE
	.align		4
.L_46:
        /*0018*/ 	.byte	0x04, 0x12
        /*001a*/ 	.short	(.L_48 - .L_47)
	.align		4
.L_47:
        /*001c*/ 	.word	index@(_ZN3cub18CUB_300001_SM_10006detail11EmptyKernelIvEEvv)
        /*0020*/ 	.word	0x00000000
.L_48:


//--------------------- .nv.compat                --------------------------
	.section	.nv.compat,"",@"SHT_CUDA_COMPAT_INFO"
	.align	4
        /*0000*/ 	.byte	0x02, 0x09, 0x00, 0x00, 0x02, 0x02, 0x01, 0x00, 0x02, 0x05, 0x05, 0x00, 0x03, 0x07, 0x01, 0x01
        /*0010*/ 	.byte	0x02, 0x03, 0x00, 0x00, 0x02, 0x06, 0x01, 0x00, 0x04, 0x0b, 0x08, 0x00, 0x09, 0x00, 0x00, 0x00
        /*0020*/ 	.byte	0x00, 0x00, 0x00, 0x00


//--------------------- .nv.info._ZN3cub18CUB_300001_SM_10006detail11EmptyKernelIvEEvv --------------------------
	.section	.nv.info._ZN3cub18CUB_300001_SM_10006detail11EmptyKernelIvEEvv,"",@"SHT_CUDA_INFO"
	.sectionflags	@""
	.align	4


	//----- nvinfo : EIATTR_CUDA_API_VERSION
	.align		4
        /*0000*/ 	.byte	0x04, 0x37
        /*0002*/ 	.short	(.L_50 - .L_49)
.L_49:
        /*0004*/ 	.word	0x00000082


	//----- nvinfo : EIATTR_SPARSE_MMA_MASK
	.align		4
.L_50:
        /*0008*/ 	.byte	0x03, 0x50
        /*000a*/ 	.short	0x0000


	//----- nvinfo : EIATTR_MAXREG_COUNT
	.align		4
        /*000c*/ 	.byte	0x03, 0x1b
        /*000e*/ 	.short	0x00ff


	//----- nvinfo : EIATTR_MERCURY_ISA_VERSION
	.align		4
        /*0010*/ 	.byte	0x03, 0x5f
        /*0012*/ 	.short	0x0101


	//----- nvinfo : EIATTR_VRC_CTA_INIT_COUNT
	.align		4
        /*0014*/ 	.byte	0x02, 0x4a
	.zero		1
	.zero		1


	//----- nvinfo : EIATTR_EXIT_INSTR_OFFSETS
	.align		4
        /*0018*/ 	.byte	0x04, 0x1c
        /*001a*/ 	.short	(.L_52 - .L_51)


	//   ....[0]....
.L_51:
        /*001c*/ 	.word	0x00000010


	//----- nvinfo : EIATTR_SW_WAR
	.align		4
.L_52:
        /*0020*/ 	.byte	0x04, 0x36
        /*0022*/ 	.short	(.L_54 - .L_53)
.L_53:
        /*0024*/ 	.word	0x00000008
.L_54:


//--------------------- .nv.callgraph             --------------------------
	.section	.nv.callgraph,"",@"SHT_CUDA_CALLGRAPH"
	.align	4
	.sectionentsize	8
	.align		4
        /*0000*/ 	.word	0x00000000
	.align		4
        /*0004*/ 	.word	0xffffffff
	.align		4
        /*0008*/ 	.word	0x00000000
	.align		4
        /*000c*/ 	.word	0xfffffffe
	.align		4
        /*0010*/ 	.word	0x00000000
	.align		4
        /*0014*/ 	.word	0xfffffffd
	.align		4
        /*0018*/ 	.word	0x00000000
	.align		4
        /*001c*/ 	.word	0xfffffffc


//--------------------- .nv.constant4             --------------------------
	.section	.nv.constant4,"a",@progbits
	.align	8
	.align		8
.nv.constant4:
        /*0000*/ 	.dword	_ZN41_INTERNAL_b75b4279_4_k_cu_f24ffb62_2008864cuda3std3__45__cpo5beginE
	.align		8
        /*0008*/ 	.dword	_ZN41_INTERNAL_b75b4279_4_k_cu_f24ffb62_2008864cuda3std3__45__cpo3endE
	.align		8
        /*0010*/ 	.dword	_ZN41_INTERNAL_b75b4279_4_k_cu_f24ffb62_2008864cuda3std3__45__cpo6cbeginE
	.align		8
        /*0018*/ 	.dword	_ZN41_INTERNAL_b75b4279_4_k_cu_f24ffb62_2008864cuda3std3__45__cpo4cendE
	.align		8
        /*0020*/ 	.dword	_ZN41_INTERNAL_b75b4279_4_k_cu_f24ffb62_2008864cuda3std3__45__cpo6rbeginE
	.align		8
        /*0028*/ 	.dword	_ZN41_INTERNAL_b75b4279_4_k_cu_f24ffb62_2008864cuda3std3__45__cpo4rendE
	.align		8
        /*0030*/ 	.dword	_ZN41_INTERNAL_b75b4279_4_k_cu_f24ffb62_2008864cuda3std3__45__cpo7crbeginE
	.align		8
        /*0038*/ 	.dword	_ZN41_INTERNAL_b75b4279_4_k_cu_f24ffb62_2008864cuda3std3__45__cpo5crendE
	.align		8
        /*0040*/ 	.dword	_ZN41_INTERNAL_b75b4279_4_k_cu_f24ffb62_2008864cuda3std3__443_GLOBAL__N__b75b4279_4_k_cu_f24ffb62_2008866ignoreE
	.align		8
        /*0048*/ 	.dword	_ZN41_INTERNAL_b75b4279_4_k_cu_f24ffb62_2008864cuda3std3__419piecewise_constructE
	.align		8
        /*0050*/ 	.dword	_ZN41_INTERNAL_b75b4279_4_k_cu_f24ffb62_2008864cuda3std3__48in_placeE
	.align		8
        /*0058*/ 	.dword	_ZN41_INTERNAL_b75b4279_4_k_cu_f24ffb62_2008864cuda3std3__420unreachable_sentinelE
	.align		8
        /*0060*/ 	.dword	_ZN41_INTERNAL_b75b4279_4_k_cu_f24ffb62_2008864cuda3std3__47nulloptE
	.align		8
        /*0068*/ 	.dword	_ZN41_INTERNAL_b75b4279_4_k_cu_f24ffb62_2008864cuda3std3__48unexpectE
	.align		8
        /*0070*/ 	.dword	_ZN41_INTERNAL_b75b4279_4_k_cu_f24ffb62_2008864cuda3std6ranges3__45__cpo4swapE
	.align		8
        /*0078*/ 	.dword	_ZN41_INTERNAL_b75b4279_4_k_cu_f24ffb62_2008864cuda3std6ranges3__45__cpo9iter_moveE
	.align		8
        /*0080*/ 	.dword	_ZN41_INTERNAL_b75b4279_4_k_cu_f24ffb62_2008864cuda3std6ranges3__45__cpo5beginE
	.align		8
        /*0088*/ 	.dword	_ZN41_INTERNAL_b75b4279_4_k_cu_f24ffb62_2008864cuda3std6ranges3__45__cpo3endE
	.align		8
        /*0090*/ 	.dword	_ZN41_INTERNAL_b75b4279_4_k_cu_f24ffb62_2008864cuda3std6ranges3__45__cpo6cbeginE
	.align		8
        /*0098*/ 	.dword	_ZN41_INTERNAL_b75b4279_4_k_cu_f24ffb62_2008864cuda3std6ranges3__45__cpo4cendE
	.align		8
        /*00a0*/ 	.dword	_ZN41_INTERNAL_b75b4279_4_k_cu_f24ffb62_2008864cuda3std6ranges3__45__cpo7advanceE
	.align		8
        /*00a8*/ 	.dword	_ZN41_INTERNAL_b75b4279_4_k_cu_f24ffb62_2008864cuda3std6ranges3__45__cpo9iter_swapE
	.align		8
        /*00b0*/ 	.dword	_ZN41_INTERNAL_b75b4279_4_k_cu_f24ffb62_2008864cuda3std6ranges3__45__cpo4nextE
	.align		8
        /*00b8*/ 	.dword	_ZN41_INTERNAL_b75b4279_4_k_cu_f24ffb62_2008864cuda3std6ranges3__45__cpo4prevE
	.align		8
        /*00c0*/ 	.dword	_ZN41_INTERNAL_b75b4279_4_k_cu_f24ffb62_2008864cuda3std6ranges3__45__cpo4dataE
	.align		8
        /*00c8*/ 	.dword	_ZN41_INTERNAL_b75b4279_4_k_cu_f24ffb62_2008864cuda3std6ranges3__45__cpo5cdataE
	.align		8
        /*00d0*/ 	.dword	_ZN41_INTERNAL_b75b4279_4_k_cu_f24ffb62_2008864cuda3std6ranges3__45__cpo4sizeE
	.align		8
        /*00d8*/ 	.dword	_ZN41_INTERNAL_b75b4279_4_k_cu_f24ffb62_2008864cuda3std6ranges3__45__cpo5ssizeE
	.align		8
        /*00e0*/ 	.dword	_ZN41_INTERNAL_b75b4279_4_k_cu_f24ffb62_2008864cuda3std6ranges3__45__cpo8distanceE
	.align		8
        /*00e8*/ 	.dword	_ZN41_INTERNAL_b75b4279_4_k_cu_f24ffb62_2008866thrust24THRUST_300001_SM_1000_NS8cuda_cub3parE
	.align		8
        /*00f0*/ 	.dword	_ZN41_INTERNAL_b75b4279_4_k_cu_f24ffb62_2008866thrust24THRUST_300001_SM_1000_NS8cuda_cub10par_nosyncE
	.align		8
        /*00f8*/ 	.dword	_ZN41_INTERNAL_b75b4279_4_k_cu_f24ffb62_2008866thrust24THRUST_300001_SM_1000_NS6system6detail10sequential3seqE
	.align		8
        /*0100*/ 	.dword	_ZN41_INTERNAL_b75b4279_4_k_cu_f24ffb62_2008866thrust24THRUST_300001_SM_1000_NS12placeholders2_1E
	.align		8
        /*0108*/ 	.dword	_ZN41_INTERNAL_b75b4279_4_k_cu_f24ffb62_2008866thrust24THRUST_300001_SM_1000_NS12placeholders2_2E
	.align		8
        /*0110*/ 	.dword	_ZN41_INTERNAL_b75b4279_4_k_cu_f24ffb62_2008866thrust24THRUST_300001_SM_1000_NS12placeholders2_3E
	.align		8
        /*0118*/ 	.dword	_ZN41_INTERNAL_b75b4279_4_k_cu_f24ffb62_2008866thrust24THRUST_300001_SM_1000_NS12placeholders2_4E
	.align		8
        /*0120*/ 	.dword	_ZN41_INTERNAL_b75b4279_4_k_cu_f24ffb62_2008866thrust24THRUST_300001_SM_1000_NS12placeholders2_5E
	.align		8
        /*0128*/ 	.dword	_ZN41_INTERNAL_b75b4279_4_k_cu_f24ffb62_2008866thrust24THRUST_300001_SM_1000_NS12placeholders2_6E
	.align		8
        /*0130*/ 	.dword	_ZN41_INTERNAL_b75b4279_4_k_cu_f24ffb62_2008866thrust24THRUST_300001_SM_1000_NS12placeholders2_7E
	.align		8
        /*0138*/ 	.dword	_ZN41_INTERNAL_b75b4279_4_k_cu_f24ffb62_2008866thrust24THRUST_300001_SM_1000_NS12placeholders2_8E
	.align		8
        /*0140*/ 	.dword	_ZN41_INTERNAL_b75b4279_4_k_cu_f24ffb62_2008866thrust24THRUST_300001_SM_1000_NS12placeholders2_9E
	.align		8
        /*0148*/ 	.dword	_ZN41_INTERNAL_b75b4279_4_k_cu_f24ffb62_2008866thrust24THRUST_300001_SM_1000_NS12placeholders3_10E
	.align		8
        /*0150*/ 	.dword	_ZN41_INTERNAL_b75b4279_4_k_cu_f24ffb62_2008866thrust24THRUST_300001_SM_1000_NS3seqE


//--------------------- .text._ZN3cub18CUB_300001_SM_10006detail11EmptyKernelIvEEvv --------------------------
	.section	.text._ZN3cub18CUB_300001_SM_10006detail11EmptyKernelIvEEvv,"ax",@progbits
	.align	128
        .global         _ZN3cub18CUB_300001_SM_10006detail11EmptyKernelIvEEvv
        .type           _ZN3cub18CUB_300001_SM_10006detail11EmptyKernelIvEEvv,@function
        .size           _ZN3cub18CUB_300001_SM_10006detail11EmptyKernelIvEEvv,(.L_x_1 - _ZN3cub18CUB_300001_SM_10006detail11EmptyKernelIvEEvv)
        .other          _ZN3cub18CUB_300001_SM_10006detail11EmptyKernelIvEEvv,@"STO_CUDA_ENTRY STV_DEFAULT"
_ZN3cub18CUB_300001_SM_10006detail11EmptyKernelIvEEvv:
.text._ZN3cub18CUB_300001_SM_10006detail11EmptyKernelIvEEvv:
[----:B------:R-:W-:Y:S01]  /*0000*/  LDC R1, c[0x0][0x37c] ;  /* 0x0000df00ff017b82 */ /* 0x000fe20000000800 */
[----:B------:R-:W-:Y:S05]  /*0010*/  EXIT ;  /* 0x000000000000794d */ /* 0x000fea0003800000 */
.L_x_0:
[----:B------:R-:W-:-:S00]  /*0020*/  BRA `(.L_x_0) ;  /* 0xfffffffc00fc7947 */ /* 0x000fc0000383ffff */
[----:B------:R-:W-:-:S00]  /*0030*/  NOP ;  /* 0x0000000000007918 */ /* 0x000fc00000000000 */
        /* <DEDUP_REMOVED lines=12> */
.L_x_1:


//--------------------- .nv.shared.reserved.0     --------------------------
	.section	.nv.shared.reserved.0,"aw",@nobits
	.weak		__nv_reservedSMEM_offset_0_alias
	.size		__nv_reservedSMEM_offset_0_alias, 0, 64
	.other		__nv_reservedSMEM_offset_0_alias,@"STO_CUDA_RESERVED_SHARED STV_DEFAULT"
__nv_reservedSMEM_offset_0_alias:
	.zero		0
	.zero		64


//--------------------- .nv.global                --------------------------
	.section	.nv.global,"aw",@nobits
.nv.global:
	.type		_ZN41_INTERNAL_b75b4279_4_k_cu_f24ffb62_2008866thrust24THRUST_300001_SM_1000_NS3seqE,@object
	.size		_ZN41_INTERNAL_b75b4279_4_k_cu_f24ffb62_2008866thrust24THRUST_300001_SM_1000_NS3seqE,(_ZN41_INTERNAL_b75b4279_4_k_cu_f24ffb62_2008864cuda3std3__48in_placeE - _ZN41_INTERNAL_b75b4279_4_k_cu_f24ffb62_2008866thrust24THRUST_300001_SM_1000_NS3seqE)
_ZN41_INTERNAL_b75b4279_4_k_cu_f24ffb62_2008866thrust24THRUST_300001_SM_1000_NS3seqE:
	.zero		1
	.type		_ZN41_INTERNAL_b75b4279_4_k_cu_f24ffb62_2008864cuda3std3__48in_placeE,@object
	.size		_ZN41_INTERNAL_b75b4279_4_k_cu_f24ffb62_2008864cuda3std3__48in_placeE,(_ZN41_INTERNAL_b75b4279_4_k_cu_f24ffb62_2008864cuda3std6ranges3__45__cpo4sizeE - _ZN41_INTERNAL_b75b4279_4_k_cu_f24ffb62_2008864cuda3std3__48in_placeE)
_ZN41_INTERNAL_b75b4279_4_k_cu_f24ffb62_2008864cuda3std3__48in_placeE:
	.zero		1
	.type		_ZN41_INTERNAL_b75b4279_4_k_cu_f24ffb62_2008864cuda3std6ranges3__45__cpo4sizeE,@object
	.size		_ZN41_INTERNAL_b75b4279_4_k_cu_f24ffb62_2008864cuda3std6ranges3__45__cpo4sizeE,(_ZN41_INTERNAL_b75b4279_4_k_cu_f24ffb62_2008866thrust24THRUST_300001_SM_1000_NS12placeholders2_3E - _ZN41_INTERNAL_b75b4279_4_k_cu_f24ffb62_2008864cuda3std6ranges3__45__cpo4sizeE)
_ZN41_INTERNAL_b75b4279_4_k_cu_f24ffb62_2008864cuda3std6ranges3__45__cpo4sizeE:
	.zero		1
	.type		_ZN41_INTERNAL_b75b4279_4_k_cu_f24ffb62_2008866thrust24THRUST_300001_SM_1000_NS12placeholders2_3E,@object
	.size		_ZN41_INTERNAL_b75b4279_4_k_cu_f24ffb62_2008866thrust24THRUST_300001_SM_1000_NS12placeholders2_3E,(_ZN41_INTERNAL_b75b4279_4_k_cu_f24ffb62_2008864cuda3std3__45__cpo6cbeginE - _ZN41_INTERNAL_b75b4279_4_k_cu_f24ffb62_2008866thrust24THRUST_300001_SM_1000_NS12placeholders2_3E)
_ZN41_INTERNAL_b75b4279_4_k_cu_f24ffb62_2008866thrust24THRUST_300001_SM_1000_NS12placeholders2_3E:
	.zero		1
	.type		_ZN41_INTERNAL_b75b4279_4_k_cu_f24ffb62_2008864cuda3std3__45__cpo6cbeginE,@object
	.size		_ZN41_INTERNAL_b75b4279_4_k_cu_f24ffb62_2008864cuda3std3__45__cpo6cbeginE,(_ZN41_INTERNAL_b75b4279_4_k_cu_f24ffb62_2008864cuda3std6ranges3__45__cpo6cbeginE - _ZN41_INTERNAL_b75b4279_4_k_cu_f24ffb62_2008864cuda3std3__45__cpo6cbeginE)
_ZN41_INTERNAL_b75b4279_4_k_cu_f24ffb62_2008864cuda3std3__45__cpo6cbeginE:
	.zero		1
	.type		_ZN41_INTERNAL_b75b4279_4_k_cu_f24ffb62_2008864cuda3std6ranges3__45__cpo6cbeginE,@object
	.size		_ZN41_INTERNAL_b75b4279_4_k_cu_f24ffb62_2008864cuda3std6ranges3__45__cpo6cbeginE,(_ZN41_INTERNAL_b75b4279_4_k_cu_f24ffb62_2008866thrust24THRUST_300001_SM_1000_NS12placeholders2_7E - _ZN41_INTERNAL_b75b4279_4_k_cu_f24ffb62_2008864cuda3std6ranges3__45__cpo6cbeginE)
_ZN41_INTERNAL_b75b4279_4_k_cu_f24ffb62_2008864cuda3std6ranges3__45__cpo6cbeginE:
	.zero		1
	.type		_ZN41_INTERNAL_b75b4279_4_k_cu_f24ffb62_2008866thrust24THRUST_300001_SM_1000_NS12placeholders2_7E,@object
	.size		_ZN41_INTERNAL_b75b4279_4_k_cu_f24ffb62_2008866thrust24THRUST_300001_SM_1000_NS12placeholders2_7E,(_ZN41_INTERNAL_b75b4279_4_k_cu_f24ffb62_2008864cuda3std3__45__cpo7crbeginE - _ZN41_INTERNAL_b75b4279_4_k_cu_f24ffb62_2008866thrust24THRUST_300001_SM_1000_NS12placeholders2_7E)
_ZN41_INTERNAL_b75b4279_4_k_cu_f24ffb62_2008866thrust24THRUST_300001_SM_1000_NS12placeholders2_7E:
	.zero		1
	.type		_ZN41_INTERNAL_b75b4279_4_k_cu_f24ffb62_2008864cuda3std3__45__cpo7crbeginE,@object
	.size		_ZN41_INTERNAL_b75b4279_4_k_cu_f24ffb62_2008864cuda3std3__45__cpo7crbeginE,(_ZN41_INTERNAL_b75b4279_4_k_cu_f24ffb62_2008864cuda3std6ranges3__45__cpo4nextE - _ZN41_INTERNAL_b75b4279_4_k_cu_f24ffb62_2008864cuda3std3__45__cpo7crbeginE)
_ZN41_INTERNAL_b75b4279_4_k_cu_f24ffb62_2008864cuda3std3__45__cpo7crbeginE:
	.zero		1
	.type		_ZN41_INTERNAL_b75b4279_4_k_cu_f24ffb62_2008864cuda3std6ranges3__45__cpo4nextE,@object
	.size		_ZN41_INTERNAL_b75b4279_4_k_cu_f24ffb62_2008864cuda3std6ranges3__45__cpo4nextE,(_ZN41_INTERNAL_b75b4279_4_k_cu_f24ffb62_2008864cuda3std6ranges3__45__cpo4swapE - _ZN41_INTERNAL_b75b4279_4_k_cu_f24ffb62_2008864cuda3std6ranges3__45__cpo4nextE)
_ZN41_INTERNAL_b75b4279_4_k_cu_f24ffb62_2008864cuda3std6ranges3__45__cpo4nextE:
	.zero		1
	.type		_ZN41_INTERNAL_b75b4279_4_k_cu_f24ffb62_2008864cuda3std6ranges3__45__cpo4swapE,@object
	.size		_ZN41_INTERNAL_b75b4279_4_k_cu_f24ffb62_2008864cuda3std6ranges3__45__cpo4swapE,(_ZN41_INTERNAL_b75b4279_4_k_cu_f24ffb62_2008866thrust24THRUST_300001_SM_1000_NS8cuda_cub10par_nosyncE - _ZN41_INTERNAL_b75b4279_4_k_cu_f24ffb62_2008864cuda3std6ranges3__45__cpo4swapE)
_ZN41_INTERNAL_b75b4279_4_k_cu_f24ffb62_2008864cuda3std6ranges3__45__cpo4swapE:
	.zero		1
	.type		_ZN41_INTERNAL_b75b4279_4_k_cu_f24ffb62_2008866thrust24THRUST_300001_SM_1000_NS8cuda_cub10par_nosyncE,@object
	.size		_ZN41_INTERNAL_b75b4279_4_k_cu_f24ffb62_2008866thrust24THRUST_300001_SM_1000_NS8cuda_cub10par_nosyncE,(_ZN41_INTERNAL_b75b4279_4_k_cu_f24ffb62_2008866thrust24THRUST_300001_SM_1000_NS12placeholders2_9E - _ZN41_INTERNAL_b75b4279_4_k_cu_f24ffb62_2008866thrust24THRUST_300001_SM_1000_NS8cuda_cub10par_nosyncE)
_ZN41_INTERNAL_b75b4279_4_k_cu_f24ffb62_2008866thrust24THRUST_300001_SM_1000_NS8cuda_cub10par_nosyncE:
	.zero		1
	.type		_ZN41_INTERNAL_b75b4279_4_k_cu_f24ffb62_2008866thrust24THRUST_300001_SM_1000_NS12placeholders2_9E,@object
	.size		_ZN41_INTERNAL_b75b4279_4_k_cu_f24ffb62_2008866thrust24THRUST_300001_SM_1000_NS12placeholders2_9E,(_ZN41_INTERNAL_b75b4279_4_k_cu_f24ffb62_2008864cuda3std3__443_GLOBAL__N__b75b4279_4_k_cu_f24ffb62_2008866ignoreE - _ZN41_INTERNAL_b75b4279_4_k_cu_f24ffb62_2008866thrust24THRUST_300001_SM_1000_NS12placeholders2_9E)
_ZN41_INTERNAL_b75b4279_4_k_cu_f24ffb62_2008866thrust24THRUST_300001_SM_1000_NS12placeholders2_9E:
	.zero		1
	.type		_ZN41_INTERNAL_b75b4279_4_k_cu_f24ffb62_2008864cuda3std3__443_GLOBAL__N__b75b4279_4_k_cu_f24ffb62_2008866ignoreE,@object
	.size		_ZN41_INTERNAL_b75b4279_4_k_cu_f24ffb62_2008864cuda3std3__443_GLOBAL__N__b75b4279_4_k_cu_f24ffb62_2008866ignoreE,(_ZN41_INTERNAL_b75b4279_4_k_cu_f24ffb62_2008864cuda3std6ranges3__45__cpo4dataE - _ZN41_INTERNAL_b75b4279_4_k_cu_f24ffb62_2008864cuda3std3__443_GLOBAL__N__b75b4279_4_k_cu_f24ffb62_2008866ignoreE)
_ZN41_INTERNAL_b75b4279_4_k_cu_f24ffb62_2008864cuda3std3__443_GLOBAL__N__b75b4279_4_k_cu_f24ffb62_2008866ignoreE:
	.zero		1
	.type		_ZN41_INTERNAL_b75b4279_4_k_cu_f24ffb62_2008864cuda3std6ranges3__45__cpo4dataE,@object
	.size		_ZN41_INTERNAL_b75b4279_4_k_cu_f24ffb62_2008864cuda3std6ranges3__45__cpo4dataE,(_ZN41_INTERNAL_b75b4279_4_k_cu_f24ffb62_2008866thrust24THRUST_300001_SM_1000_NS12placeholders2_1E - _ZN41_INTERNAL_b75b4279_4_k_cu_f24ffb62_2008864cuda3std6ranges3__45__cpo4dataE)
_ZN41_INTERNAL_b75b4279_4_k_cu_f24ffb62_2008864cuda3std6ranges3__45__cpo4dataE:
	.zero		1
	.type		_ZN41_INTERNAL_b75b4279_4_k_cu_f24ffb62_2008866thrust24THRUST_300001_SM_1000_NS12placeholders2_1E,@object
	.size		_ZN41_INTERNAL_b75b4279_4_k_cu_f24ffb62_2008866thrust24THRUST_300001_SM_1000_NS12placeholders2_1E,(_ZN41_INTERNAL_b75b4279_4_k_cu_f24ffb62_2008864cuda3std3__45__cpo5beginE - _ZN41_INTERNAL_b75b4279_4_k_cu_f24ffb62_2008866thrust24THRUST_300001_SM_1000_NS12placeholders2_1E)
_ZN41_INTERNAL_b75b4279_4_k_cu_f24ffb62_2008866thrust24THRUST_300001_SM_1000_NS12placeholders2_1E:
	.zero		1
	.type		_ZN41_INTERNAL_b75b4279_4_k_cu_f24ffb62_2008864cuda3std3__45__cpo5beginE,@object
	.size		_ZN41_INTERNAL_b75b4279_4_k_cu_f24ffb62_2008864cuda3std3__45__cpo5beginE,(_ZN41_INTERNAL_b75b4279_4_k_cu_f24ffb62_2008864cuda3std6ranges3__45__cpo5beginE - _ZN41_INTERNAL_b75b4279_4_k_cu_f24ffb62_2008864cuda3std3__45__cpo5beginE)
_ZN41_INTERNAL_b75b4279_4_k_cu_f24ffb62_2008864cuda3std3__45__cpo5beginE:
	.zero		1
	.type		_ZN41_INTERNAL_b75b4279_4_k_cu_f24ffb62_2008864cuda3std6ranges3__45__cpo5beginE,@object
	.size		_ZN41_INTERNAL_b75b4279_4_k_cu_f24ffb62_2008864cuda3std6ranges3__45__cpo5beginE,(_ZN41_INTERNAL_b75b4279_4_k_cu_f24ffb62_2008866thrust24THRUST_300001_SM_1000_NS12placeholders2_5E - _ZN41_INTERNAL_b75b4279_4_k_cu_f24ffb62_2008864cuda3std6ranges3__45__cpo5beginE)
_ZN41_INTERNAL_b75b4279_4_k_cu_f24ffb62_2008864cuda3std6ranges3__45__cpo5beginE:
	.zero		1
	.type		_ZN41_INTERNAL_b75b4279_4_k_cu_f24ffb62_2008866thrust24THRUST_300001_SM_1000_NS12placeholders2_5E,@object
	.size		_ZN41_INTERNAL_b75b4279_4_k_cu_f24ffb62_2008866thrust24THRUST_300001_SM_1000_NS12placeholders2_5E,(_ZN41_INTERNAL_b75b4279_4_k_cu_f24ffb62_2008864cuda3std3__45__cpo6rbeginE - _ZN41_INTERNAL_b75b4279_4_k_cu_f24ffb62_2008866thrust24THRUST_300001_SM_1000_NS12placeholders2_5E)
_ZN41_INTERNAL_b75b4279_4_k_cu_f24ffb62_2008866thrust24THRUST_300001_SM_1000_NS12placeholders2_5E:
	.zero		1
	.type		_ZN41_INTERNAL_b75b4279_4_k_cu_f24ffb62_2008864cuda3std3__45__cpo6rbeginE,@object
	.size		_ZN41_INTERNAL_b75b4279_4_k_cu_f24ffb62_2008864cuda3std3__45__cpo6rbeginE,(_ZN41_INTERNAL_b75b4279_4_k_cu_f24ffb62_2008864cuda3std6ranges3__45__cpo7advanceE - _ZN41_INTERNAL_b75b4279_4_k_cu_f24ffb62_2008864cuda3std3__45__cpo6rbeginE)
_ZN41_INTERNAL_b75b4279_4_k_cu_f24ffb62_2008864cuda3std3__45__cpo6rbeginE:
	.zero		1
	.type		_ZN41_INTERNAL_b75b4279_4_k_cu_f24ffb62_2008864cuda3std6ranges3__45__cpo7advanceE,@object
	.size		_ZN41_INTERNAL_b75b4279_4_k_cu_f24ffb62_2008864cuda3std6ranges3__45__cpo7advanceE,(_ZN41_INTERNAL_b75b4279_4_k_cu_f24ffb62_2008864cuda3std3__47nulloptE - _ZN41_INTERNAL_b75b4279_4_k_cu_f24ffb62_2008864cuda3std6ranges3__45__cpo7advanceE)
_ZN41_INTERNAL_b75b4279_4_k_cu_f24ffb62_2008864cuda3std6ranges3__45__cpo7advanceE:
	.zero		1
	.type		_ZN41_INTERNAL_b75b4279_4_k_cu_f24ffb62_2008864cuda3std3__47nulloptE,@object
	.size		_ZN41_INTERNAL_b75b4279_4_k_cu_f24ffb62_2008864cuda3std3__47nulloptE,(_ZN41_INTERNAL_b75b4279_4_k_cu_f24ffb62_2008864cuda3std6ranges3__45__cpo8distanceE - _ZN41_INTERNAL_b75b4279_4_k_cu_f24ffb62_2008864cuda3std3__47nulloptE)
_ZN41_INTERNAL_b75b4279_4_k_cu_f24ffb62_2008864cuda3std3__47nulloptE:
	.zero		1
	.type		_ZN41_INTERNAL_b75b4279_4_k_cu_f24ffb62_2008864cuda3std6ranges3__45__cpo8distanceE,@object
	.size		_ZN41_INTERNAL_b75b4279_4_k_cu_f24ffb62_2008864cuda3std6ranges3__45__cpo8distanceE,(_ZN41_INTERNAL_b75b4279_4_k_cu_f24ffb62_2008866thrust24THRUST_300001_SM_1000_NS12placeholders3_10E - _ZN41_INTERNAL_b75b4279_4_k_cu_f24ffb62_2008864cuda3std6ranges3__45__cpo8distanceE)
_ZN41_INTERNAL_b75b4279_4_k_cu_f24ffb62_2008864cuda3std6ranges3__45__cpo8distanceE:
	.zero		1
	.type		_ZN41_INTERNAL_b75b4279_4_k_cu_f24ffb62_2008866thrust24THRUST_300001_SM_1000_NS12placeholders3_10E,@object
	.size		_ZN41_INTERNAL_b75b4279_4_k_cu_f24ffb62_2008866thrust24THRUST_300001_SM_1000_NS12placeholders3_10E,(_ZN41_INTERNAL_b75b4279_4_k_cu_f24ffb62_2008864cuda3std3__419piecewise_constructE - _ZN41_INTERNAL_b75b4279_4_k_cu_f24ffb62_2008866thrust24THRUST_300001_SM_1000_NS12placeholders3_10E)
_ZN41_INTERNAL_b75b4279_4_k_cu_f24ffb62_2008866thrust24THRUST_300001_SM_1000_NS12placeholders3_10E:
	.zero		1
	.type		_ZN41_INTERNAL_b75b4279_4_k_cu_f24ffb62_2008864cuda3std3__419piecewise_constructE,@object
	.size		_ZN41_INTERNAL_b75b4279_4_k_cu_f24ffb62_2008864cuda3std3__419piecewise_constructE,(_ZN41_INTERNAL_b75b4279_4_k_cu_f24ffb62_2008864cuda3std6ranges3__45__cpo5cdataE - _ZN41_INTERNAL_b75b4279_4_k_cu_f24ffb62_2008864cuda3std3__419piecewise_constructE)
_ZN41_INTERNAL_b75b4279_4_k_cu_f24ffb62_2008864cuda3std3__419piecewise_constructE:
	.zero		1
	.type		_ZN41_INTERNAL_b75b4279_4_k_cu_f24ffb62_2008864cuda3std6ranges3__45__cpo5cdataE,@object
	.size		_ZN41_INTERNAL_b75b4279_4_k_cu_f24ffb62_2008864cuda3std6ranges3__45__cpo5cdataE,(_ZN41_INTERNAL_b75b4279_4_k_cu_f24ffb62_2008866thrust24THRUST_300001_SM_1000_NS12placeholders2_2E - _ZN41_INTERNAL_b75b4279_4_k_cu_f24ffb62_2008864cuda3std6ranges3__45__cpo5cdataE)
_ZN41_INTERNAL_b75b4279_4_k_cu_f24ffb62_2008864cuda3std6ranges3__45__cpo5cdataE:
	.zero		1
	.type		_ZN41_INTERNAL_b75b4279_4_k_cu_f24ffb62_2008866thrust24THRUST_300001_SM_1000_NS12placeholders2_2E,@object
	.size		_ZN41_INTERNAL_b75b4279_4_k_cu_f24ffb62_2008866thrust24THRUST_300001_SM_1000_NS12placeholders2_2E,(_ZN41_INTERNAL_b75b4279_4_k_cu_f24ffb62_2008864cuda3std3__45__cpo3endE - _ZN41_INTERNAL_b75b4279_4_k_cu_f24ffb62_2008866thrust24THRUST_300001_SM_1000_NS12placeholders2_2E)
_ZN41_INTERNAL_b75b4279_4_k_cu_f24ffb62_2008866thrust24THRUST_300001_SM_1000_NS12placeholders2_2E:
	.zero		1
	.type		_ZN41_INTERNAL_b75b4279_4_k_cu_f24ffb62_2008864cuda3std3__45__cpo3endE,@object
	.size		_ZN41_INTERNAL_b75b4279_4_k_cu_f24ffb62_2008864cuda3std3__45__cpo3endE,(_ZN41_INTERNAL_b75b4279_4_k_cu_f24ffb62_2008864cuda3std6ranges3__45__cpo3endE - _ZN41_INTERNAL_b75b4279_4_k_cu_f24ffb62_2008864cuda3std3__45__cpo3endE)
_ZN41_INTERNAL_b75b4279_4_k_cu_f24ffb62_2008864cuda3std3__45__cpo3endE:
	.zero		1
	.type		_ZN41_INTERNAL_b75b4279_4_k_cu_f24ffb62_2008864cuda3std6ranges3__45__cpo3endE,@object
	.size		_ZN41_INTERNAL_b75b4279_4_k_cu_f24ffb62_2008864cuda3std6ranges3__45__cpo3endE,(_ZN41_INTERNAL_b75b4279_4_k_cu_f24ffb62_2008866thrust24THRUST_300001_SM_1000_NS12placeholders2_6E - _ZN41_INTERNAL_b75b4279_4_k_cu_f24ffb62_2008864cuda3std6ranges3__45__cpo3endE)
_ZN41_INTERNAL_b75b4279_4_k_cu_f24ffb62_2008864cuda3std6ranges3__45__cpo3endE:
	.zero		1
	.type		_ZN41_INTERNAL_b75b4279_4_k_cu_f24ffb62_2008866thrust24THRUST_300001_SM_1000_NS12placeholders2_6E,@object
	.size		_ZN41_INTERNAL_b75b4279_4_k_cu_f24ffb62_2008866thrust24THRUST_300001_SM_1000_NS12placeholders2_6E,(_ZN41_INTERNAL_b75b4279_4_k_cu_f24ffb62_2008864cuda3std3__45__cpo4rendE - _ZN41_INTERNAL_b75b4279_4_k_cu_f24ffb62_2008866thrust24THRUST_300001_SM_1000_NS12placeholders2_6E)
_ZN41_INTERNAL_b75b4279_4_k_cu_f24ffb62_2008866thrust24THRUST_300001_SM_1000_NS12placeholders2_6E:
	.zero		1
	.type		_ZN41_INTERNAL_b75b4279_4_k_cu_f24ffb62_2008864cuda3std3__45__cpo4rendE,@object
	.size		_ZN41_INTERNAL_b75b4279_4_k_cu_f24ffb62_2008864cuda3std3__45__cpo4rendE,(_ZN41_INTERNAL_b75b4279_4_k_cu_f24ffb62_2008864cuda3std6ranges3__45__cpo9iter_swapE - _ZN41_INTERNAL_b75b4279_4_k_cu_f24ffb62_2008864cuda3std3__45__cpo4rendE)
_ZN41_INTERNAL_b75b4279_4_k_cu_f24ffb62_2008864cuda3std3__45__cpo4rendE:
	.zero		1
	.type		_ZN41_INTERNAL_b75b4279_4_k_cu_f24ffb62_2008864cuda3std6ranges3__45__cpo9iter_swapE,@object
	.size		_ZN41_INTERNAL_b75b4279_4_k_cu_f24ffb62_2008864cuda3std6ranges3__45__cpo9iter_swapE,(_ZN41_INTERNAL_b75b4279_4_k_cu_f24ffb62_2008864cuda3std3__48unexpectE - _ZN41_INTERNAL_b75b4279_4_k_cu_f24ffb62_2008864cuda3std6ranges3__45__cpo9iter_swapE)
_ZN41_INTERNAL_b75b4279_4_k_cu_f24ffb62_2008864cuda3std6ranges3__45__cpo9iter_swapE:
	.zero		1
	.type		_ZN41_INTERNAL_b75b4279_4_k_cu_f24ffb62_2008864cuda3std3__48unexpectE,@object
	.size		_ZN41_INTERNAL_b75b4279_4_k_cu_f24ffb62_2008864cuda3std3__48unexpectE,(_ZN41_INTERNAL_b75b4279_4_k_cu_f24ffb62_2008866thrust24THRUST_300001_SM_1000_NS8cuda_cub3parE - _ZN41_INTERNAL_b75b4279_4_k_cu_f24ffb62_2008864cuda3std3__48unexpectE)
_ZN41_INTERNAL_b75b4279_4_k_cu_f24ffb62_2008864cuda3std3__48unexpectE:
	.zero		1
	.type		_ZN41_INTERNAL_b75b4279_4_k_cu_f24ffb62_2008866thrust24THRUST_300001_SM_1000_NS8cuda_cub3parE,@object
	.size		_ZN41_INTERNAL_b75b4279_4_k_cu_f24ffb62_2008866thrust24THRUST_300001_SM_1000_NS8cuda_cub3parE,(_ZN41_INTERNAL_b75b4279_4_k_cu_f24ffb62_2008866thrust24THRUST_300001_SM_1000_NS12placeholders2_4E - _ZN41_INTERNAL_b75b4279_4_k_cu_f24ffb62_2008866thrust24THRUST_300001_SM_1000_NS8cuda_cub3parE)
_ZN41_INTERNAL_b75b4279_4_k_cu_f24ffb62_2008866thrust24THRUST_300001_SM_1000_NS8cuda_cub3parE:
	.zero		1
	.type		_ZN41_INTERNAL_b75b4279_4_k_cu_f24ffb62_2008866thrust24THRUST_300001_SM_1000_NS12placeholders2_4E,@object
	.size		_ZN41_INTERNAL_b75b4279_4_k_cu_f24ffb62_2008866thrust24THRUST_300001_SM_1000_NS12placeholders2_4E,(_ZN41_INTERNAL_b75b4279_4_k_cu_f24ffb62_2008864cuda3std3__45__cpo4cendE - _ZN41_INTERNAL_b75b4279_4_k_cu_f24ffb62_2008866thrust24THRUST_300001_SM_1000_NS12placeholders2_4E)
_ZN41_INTERNAL_b75b4279_4_k_cu_f24ffb62_2008866thrust24THRUST_300001_SM_1000_NS12placeholders2_4E:
	.zero		1
	.type		_ZN41_INTERNAL_b75b4279_4_k_cu_f24ffb62_2008864cuda3std3__45__cpo4cendE,@object
	.size		_ZN41_INTERNAL_b75b4279_4_k_cu_f24ffb62_2008864cuda3std3__45__cpo4cendE,(_ZN41_INTERNAL_b75b4279_4_k_cu_f24ffb62_2008864cuda3std6ranges3__45__cpo4cendE - _ZN41_INTERNAL_b75b4279_4_k_cu_f24ffb62_2008864cuda3std3__45__cpo4cendE)
_ZN41_INTERNAL_b75b4279_4_k_cu_f24ffb62_2008864cuda3std3__45__cpo4cendE:
	.zero		1
	.type		_ZN41_INTERNAL_b75b4279_4_k_cu_f24ffb62_2008864cuda3std6ranges3__45__cpo4cendE,@object
	.size		_ZN41_INTERNAL_b75b4279_4_k_cu_f24ffb62_2008864cuda3std6ranges3__45__cpo4cendE,(_ZN41_INTERNAL_b75b4279_4_k_cu_f24ffb62_2008864cuda3std3__420unreachable_sentinelE - _ZN41_INTERNAL_b75b4279_4_k_cu_f24ffb62_2008864cuda3std6ranges3__45__cpo4cendE)
_ZN41_INTERNAL_b75b4279_4_k_cu_f24ffb62_2008864cuda3std6ranges3__45__cpo4cendE:
	.zero		1
	.type		_ZN41_INTERNAL_b75b4279_4_k_cu_f24ffb62_2008864cuda3std3__420unreachable_sentinelE,@object
	.size		_ZN41_INTERNAL_b75b4279_4_k_cu_f24ffb62_2008864cuda3std3__420unreachable_sentinelE,(_ZN41_INTERNAL_b75b4279_4_k_cu_f24ffb62_2008864cuda3std6ranges3__45__cpo5ssizeE - _ZN41_INTERNAL_b75b4279_4_k_cu_f24ffb62_2008864cuda3std3__420unreachable_sentinelE)
_ZN41_INTERNAL_b75b4279_4_k_cu_f24ffb62_2008864cuda3std3__420unreachable_sentinelE:
	.zero		1
	.type		_ZN41_INTERNAL_b75b4279_4_k_cu_f24ffb62_2008864cuda3std6ranges3__45__cpo5ssizeE,@object
	.size		_ZN41_INTERNAL_b75b4279_4_k_cu_f24ffb62_2008864cuda3std6ranges3__45__cpo5ssizeE,(_ZN41_INTERNAL_b75b4279_4_k_cu_f24ffb62_2008866thrust24THRUST_300001_SM_1000_NS12placeholders2_8E - _ZN41_INTERNAL_b75b4279_4_k_cu_f24ffb62_2008864cuda3std6ranges3__45__cpo5ssizeE)
_ZN41_INTERNAL_b75b4279_4_k_cu_f24ffb62_2008864cuda3std6ranges3__45__cpo5ssizeE:
	.zero		1
	.type		_ZN41_INTERNAL_b75b4279_4_k_cu_f24ffb62_2008866thrust24THRUST_300001_SM_1000_NS12placeholders2_8E,@object
	.size		_ZN41_INTERNAL_b75b4279_4_k_cu_f24ffb62_2008866thrust24THRUST_300001_SM_1000_NS12placeholders2_8E,(_ZN41_INTERNAL_b75b4279_4_k_cu_f24ffb62_2008864cuda3std3__45__cpo5crendE - _ZN41_INTERNAL_b75b4279_4_k_cu_f24ffb62_2008866thrust24THRUST_300001_SM_1000_NS12placeholders2_8E)
_ZN41_INTERNAL_b75b4279_4_k_cu_f24ffb62_2008866thrust24THRUST_300001_SM_1000_NS12placeholders2_8E:
	.zero		1
	.type		_ZN41_INTERNAL_b75b4279_4_k_cu_f24ffb62_2008864cuda3std3__45__cpo5crendE,@object
	.size		_ZN41_INTERNAL_b75b4279_4_k_cu_f24ffb62_2008864cuda3std3__45__cpo5crendE,(_ZN41_INTERNAL_b75b4279_4_k_cu_f24ffb62_2008864cuda3std6ranges3__45__cpo4prevE - _ZN41_INTERNAL_b75b4279_4_k_cu_f24ffb62_2008864cuda3std3__45__cpo5crendE)
_ZN41_INTERNAL_b75b4279_4_k_cu_f24ffb62_2008864cuda3std3__45__cpo5crendE:
	.zero		1
	.type		_ZN41_INTERNAL_b75b4279_4_k_cu_f24ffb62_2008864cuda3std6ranges3__45__cpo4prevE,@object
	.size		_ZN41_INTERNAL_b75b4279_4_k_cu_f24ffb62_2008864cuda3std6ranges3__45__cpo4prevE,(_ZN41_INTERNAL_b75b4279_4_k_cu_f24ffb62_2008864cuda3std6ranges3__45__cpo9iter_moveE - _ZN41_INTERNAL_b75b4279_4_k_cu_f24ffb62_2008864cuda3std6ranges3__45__cpo4prevE)
_ZN41_INTERNAL_b75b4279_4_k_cu_f24ffb62_2008864cuda3std6ranges3__45__cpo4prevE:
	.zero		1
	.type		_ZN41_INTERNAL_b75b4279_4_k_cu_f24ffb62_2008864cuda3std6ranges3__45__cpo9iter_moveE,@object
	.size		_ZN41_INTERNAL_b75b4279_4_k_cu_f24ffb62_2008864cuda3std6ranges3__45__cpo9iter_moveE,(_ZN41_INTERNAL_b75b4279_4_k_cu_f24ffb62_2008866thrust24THRUST_300001_SM_1000_NS6system6detail10sequential3seqE - _ZN41_INTERNAL_b75b4279_4_k_cu_f24ffb62_2008864cuda3std6ranges3__45__cpo9iter_moveE)
_ZN41_INTERNAL_b75b4279_4_k_cu_f24ffb62_2008864cuda3std6ranges3__45__cpo9iter_moveE:
	.zero		1
	.type		_ZN41_INTERNAL_b75b4279_4_k_cu_f24ffb62_2008866thrust24THRUST_300001_SM_1000_NS6system6detail10sequential3seqE,@object
	.size		_ZN41_INTERNAL_b75b4279_4_k_cu_f24ffb62_2008866thrust24THRUST_300001_SM_1000_NS6system6detail10sequential3seqE,(.L_31 - _ZN41_INTERNAL_b75b4279_4_k_cu_f24ffb62_2008866thrust24THRUST_300001_SM_1000_NS6system6detail10sequential3seqE)
_ZN41_INTERNAL_b75b4279_4_k_cu_f24ffb62_2008866thrust24THRUST_300001_SM_1000_NS6system6detail10sequential3seqE:
	.zero		1
.L_31:


//--------------------- .nv.constant0._ZN3cub18CUB_300001_SM_10006detail11EmptyKernelIvEEvv --------------------------
	.section	.nv.constant0._ZN3cub18CUB_300001_SM_10006detail11EmptyKernelIvEEvv,"a",@progbits
	.sectionflags	@""
	.align	4
.nv.constant0._ZN3cub18CUB_300001_SM_10006detail11EmptyKernelIvEEvv:
	.zero		896


//--------------------- SYMBOLS --------------------------

	.type		.nv.reservedSmem.offset0,@object
	.size		.nv.reservedSmem.offset0,0x4
